//
// Generated by NVIDIA NVVM Compiler
//
// Compiler Build ID: CL-36424714
// Cuda compilation tools, release 13.0, V13.0.88
// Based on NVVM 20.0.0
//

.version 9.0
.target sm_100
.address_size 64

	// .globl	_Z16stencil25_kernelPKfPfiii

.visible .entry _Z16stencil25_kernelPKfPfiii(
	.param .u64 .ptr .align 1 _Z16stencil25_kernelPKfPfiii_param_0,
	.param .u64 .ptr .align 1 _Z16stencil25_kernelPKfPfiii_param_1,
	.param .u32 _Z16stencil25_kernelPKfPfiii_param_2,
	.param .u32 _Z16stencil25_kernelPKfPfiii_param_3,
	.param .u32 _Z16stencil25_kernelPKfPfiii_param_4
)
{


	ret;

}


// ===== COMPILED SASS (sm_100) =====

	.target	sm_100

	.elftype	@"ET_EXEC"


//--------------------- .note.nv.tkinfo           --------------------------
	.section	.note.nv.tkinfo,"",@"SHT_NOTE"
	.sectionflags	@"SHF_NOTE_NV_TKINFO"
	.tkinfo
        /*0018*/ 	.word	0x00000002
        /*0030*/ 	.string	""
        /*0030*/ 	.string	"ptxas"
        /*0030*/ 	.string	"Cuda compilation tools, release 13.0, V13.0.88"
        /*0030*/ 	.string	"Build cuda_13.0.r13.0/compiler.36424714_0"
        /*0030*/ 	.string	"-arch sm_100 -m 64 "



//--------------------- .note.nv.cuinfo           --------------------------
	.section	.note.nv.cuinfo,"",@"SHT_NOTE"
	.sectionflags	@"SHF_NOTE_NV_CUINFO"
        /*0018*/ 	.short	0x0002
        /*001a*/ 	.short	0x0064
        /*001c*/ 	.short	0x0082
	.zero		2


//--------------------- .nv.info                  --------------------------
	.section	.nv.info,"",@"SHT_CUDA_INFO"
	.align	4


	//----- nvinfo : EIATTR_REGCOUNT
	.align		4
        /*0000*/ 	.byte	0x04, 0x2f
        /*0002*/ 	.short	(.L_1 - .L_0)
	.align		4
.L_0:
        /*0004*/ 	.word	index@(_Z16stencil25_kernelPKfPfiii)
        /*0008*/ 	.word	0x00000004


	//----- nvinfo : EIATTR_FRAME_SIZE
	.align		4
.L_1:
        /*000c*/ 	.byte	0x04, 0x11
        /*000e*/ 	.short	(.L_3 - .L_2)
	.align		4
.L_2:
        /*0010*/ 	.word	index@(_Z16stencil25_kernelPKfPfiii)
        /*0014*/ 	.word	0x00000000


	//----- nvinfo : EIATTR_MIN_STACK_SIZE
	.align		4
.L_3:
        /*0018*/ 	.byte	0x04, 0x12
        /*001a*/ 	.short	(.L_5 - .L_4)
	.align		4
.L_4:
        /*001c*/ 	.word	index@(_Z16stencil25_kernelPKfPfiii)
        /*0020*/ 	.word	0x00000000
.L_5:


//--------------------- .nv.compat                --------------------------
	.section	.nv.compat,"",@"SHT_CUDA_COMPAT_INFO"
	.align	4
        /*0000*/ 	.byte	0x02, 0x09, 0x00, 0x00, 0x02, 0x02, 0x01, 0x00, 0x02, 0x05, 0x05, 0x00, 0x03, 0x07, 0x01, 0x01
        /*0010*/ 	.byte	0x02, 0x03, 0x00, 0x00, 0x02, 0x06, 0x01, 0x00, 0x04, 0x0b, 0x08, 0x00, 0x09, 0x00, 0x00, 0x00
        /*0020*/ 	.byte	0x00, 0x00, 0x00, 0x00


//--------------------- .nv.info._Z16stencil25_kernelPKfPfiii --------------------------
	.section	.nv.info._Z16stencil25_kernelPKfPfiii,"",@"SHT_CUDA_INFO"
	.sectionflags	@""
	.align	4


	//----- nvinfo : EIATTR_CUDA_API_VERSION
	.align		4
        /*0000*/ 	.byte	0x04, 0x37
        /*0002*/ 	.short	(.L_7 - .L_6)
.L_6:
        /*0004*/ 	.word	0x00000082


	//----- nvinfo : EIATTR_KPARAM_INFO
	.align		4
.L_7:
        /*0008*/ 	.byte	0x04, 0x17
        /*000a*/ 	.short	(.L_9 - .L_8)
.L_8:
        /*000c*/ 	.word	0x00000000
        /*0010*/ 	.short	0x0004
        /*0012*/ 	.short	0x0018
        /*0014*/ 	.byte	0x00, 0xf0, 0x11, 0x00


	//----- nvinfo : EIATTR_KPARAM_INFO
	.align		4
.L_9:
        /*0018*/ 	.byte	0x04, 0x17
        /*001a*/ 	.short	(.L_11 - .L_10)
.L_10:
        /*001c*/ 	.word	0x00000000
        /*0020*/ 	.short	0x0003
        /*0022*/ 	.short	0x0014
        /*0024*/ 	.byte	0x00, 0xf0, 0x11, 0x00


	//----- nvinfo : EIATTR_KPARAM_INFO
	.align		4
.L_11:
        /*0028*/ 	.byte	0x04, 0x17
        /*002a*/ 	.short	(.L_13 - .L_12)
.L_12:
        /*002c*/ 	.word	0x00000000
        /*0030*/ 	.short	0x0002
        /*0032*/ 	.short	0x0010
        /*0034*/ 	.byte	0x00, 0xf0, 0x11, 0x00


	//----- nvinfo : EIATTR_KPARAM_INFO
	.align		4
.L_13:
        /*0038*/ 	.byte	0x04, 0x17
        /*003a*/ 	.short	(.L_15 - .L_14)
.L_14:
        /*003c*/ 	.word	0x00000000
        /*0040*/ 	.short	0x0001
        /*0042*/ 	.short	0x0008
        /*0044*/ 	.byte	0x00, 0xf5, 0x21, 0x00


	//----- nvinfo : EIATTR_KPARAM_INFO
	.align		4
.L_15:
        /*0048*/ 	.byte	0x04, 0x17
        /*004a*/ 	.short	(.L_17 - .L_16)
.L_16:
        /*004c*/ 	.word	0x00000000
        /*0050*/ 	.short	0x0000
        /*0052*/ 	.short	0x0000
        /*0054*/ 	.byte	0x00, 0xf5, 0x21, 0x00


	//----- nvinfo : EIATTR_SPARSE_MMA_MASK
	.align		4
.L_17:
        /*0058*/ 	.byte	0x03, 0x50
        /*005a*/ 	.short	0x0000


	//----- nvinfo : EIATTR_MAXREG_COUNT
	.align		4
        /*005c*/ 	.byte	0x03, 0x1b
        /*005e*/ 	.short	0x00ff


	//----- nvinfo : EIATTR_MERCURY_ISA_VERSION
	.align		4
        /*0060*/ 	.byte	0x03, 0x5f
        /*0062*/ 	.short	0x0101


	//----- nvinfo : EIATTR_VRC_CTA_INIT_COUNT
	.align		4
        /*0064*/ 	.byte	0x02, 0x4a
	.zero		1
	.zero		1


	//----- nvinfo : EIATTR_EXIT_INSTR_OFFSETS
	.align		4
        /*0068*/ 	.byte	0x04, 0x1c
        /*006a*/ 	.short	(.L_19 - .L_18)


	//   ....[0]....
.L_18:
        /*006c*/ 	.word	0x00000010


	//----- nvinfo : EIATTR_CBANK_PARAM_SIZE
	.align		4
.L_19:
        /*0070*/ 	.byte	0x03, 0x19
        /*0072*/ 	.short	0x001c


	//----- nvinfo : EIATTR_PARAM_CBANK
	.align		4
        /*0074*/ 	.byte	0x04, 0x0a
        /*0076*/ 	.short	(.L_21 - .L_20)
	.align		4
.L_20:
        /*0078*/ 	.word	index@(.nv.constant0._Z16stencil25_kernelPKfPfiii)
        /*007c*/ 	.short	0x0380
        /*007e*/ 	.short	0x001c


	//----- nvinfo : EIATTR_SW_WAR
	.align		4
.L_21:
        /*0080*/ 	.byte	0x04, 0x36
        /*0082*/ 	.short	(.L_23 - .L_22)
.L_22:
        /*0084*/ 	.word	0x00000008
.L_23:


//--------------------- .nv.callgraph             --------------------------
	.section	.nv.callgraph,"",@"SHT_CUDA_CALLGRAPH"
	.align	4
	.sectionentsize	8
	.align		4
        /*0000*/ 	.word	0x00000000
	.align		4
        /*0004*/ 	.word	0xffffffff
	.align		4
        /*0008*/ 	.word	0x00000000
	.align		4
        /*000c*/ 	.word	0xfffffffe
	.align		4
        /*0010*/ 	.word	0x00000000
	.align		4
        /*0014*/ 	.word	0xfffffffd
	.align		4
        /*0018*/ 	.word	0x00000000
	.align		4
        /*001c*/ 	.word	0xfffffffc


//--------------------- .text._Z16stencil25_kernelPKfPfiii --------------------------
	.section	.text._Z16stencil25_kernelPKfPfiii,"ax",@progbits
	.align	128
        .global         _Z16stencil25_kernelPKfPfiii
        .type           _Z16stencil25_kernelPKfPfiii,@function
        .size           _Z16stencil25_kernelPKfPfiii,(.L_x_1 - _Z16stencil25_kernelPKfPfiii)
        .other          _Z16stencil25_kernelPKfPfiii,@"STO_CUDA_ENTRY STV_DEFAULT"
_Z16stencil25_kernelPKfPfiii:
.text._Z16stencil25_kernelPKfPfiii:
[----:B------:R-:W-:Y:S01]  /*0000*/  LDC R1, c[0x0][0x37c] ;  /* 0x0000df00ff017b82 */ /* 0x000fe20000000800 */
[----:B------:R-:W-:Y:S05]  /*0010*/  EXIT ;  /* 0x000000000000794d */ /* 0x000fea0003800000 */
.L_x_0:
[----:B------:R-:W-:-:S00]  /*0020*/  BRA `(.L_x_0) ;  /* 0xfffffffc00fc7947 */ /* 0x000fc0000383ffff */
[----:B------:R-:W-:-:S00]  /*0030*/  NOP ;  /* 0x0000000000007918 */ /* 0x000fc00000000000 */
        /* <DEDUP_REMOVED lines=12> */
.L_x_1:


//--------------------- .nv.shared.reserved.0     --------------------------
	.section	.nv.shared.reserved.0,"aw",@nobits
	.weak		__nv_reservedSMEM_offset_0_alias
	.size		__nv_reservedSMEM_offset_0_alias, 0, 64
	.other		__nv_reservedSMEM_offset_0_alias,@"STO_CUDA_RESERVED_SHARED STV_DEFAULT"
__nv_reservedSMEM_offset_0_alias:
	.zero		0
	.zero		64


//--------------------- .nv.constant0._Z16stencil25_kernelPKfPfiii --------------------------
	.section	.nv.constant0._Z16stencil25_kernelPKfPfiii,"a",@progbits
	.sectionflags	@""
	.align	4
.nv.constant0._Z16stencil25_kernelPKfPfiii:
	.zero		924


//--------------------- SYMBOLS --------------------------

	.type		.nv.reservedSmem.offset0,@object
	.size		.nv.reservedSmem.offset0,0x4
